//
// Generated by NVIDIA NVVM Compiler
//
// Compiler Build ID: CL-36424714
// Cuda compilation tools, release 13.0, V13.0.88
// Based on NVVM 20.0.0
//

.version 9.0
.target sm_100
.address_size 64

.extern .shared .align 16 .b8 shared[];

.entry _Z12sumOfSquaresPiS_Pl(
	.param .u64 .ptr .align 1 _Z12sumOfSquaresPiS_Pl_param_0,
	.param .u64 .ptr .align 1 _Z12sumOfSquaresPiS_Pl_param_1,
	.param .u64 .ptr .align 1 _Z12sumOfSquaresPiS_Pl_param_2
)
{
	.reg .pred 	%p<20>;
	.reg .b32 	%r<151>;
	.reg .b64 	%rd<28>;

	ld.param.u64 	%rd10, [_Z12sumOfSquaresPiS_Pl_param_0];
	ld.param.u64 	%rd9, [_Z12sumOfSquaresPiS_Pl_param_1];
	ld.param.u64 	%rd11, [_Z12sumOfSquaresPiS_Pl_param_2];
	cvta.to.global.u64 	%rd1, %rd10;
	cvta.to.global.u64 	%rd12, %rd11;
	mov.u32 	%r1, %tid.x;
	mov.u32 	%r2, %ctaid.x;
	setp.ne.s32 	%p1, %r1, 0;
	mul.wide.u32 	%rd13, %r2, 8;
	add.s64 	%rd2, %rd12, %rd13;
	@%p1 bra 	$L__BB0_2;
	// begin inline asm
	mov.u64 	%rd14, %clock64;
	// end inline asm
	st.global.u64 	[%rd2], %rd14;
$L__BB0_2:
	shl.b32 	%r35, %r1, 2;
	mov.u32 	%r36, shared;
	add.s32 	%r3, %r36, %r35;
	mov.b32 	%r37, 0;
	st.shared.u32 	[%r3], %r37;
	shl.b32 	%r38, %r2, 8;
	add.s32 	%r141, %r38, %r1;
	setp.gt.u32 	%p2, %r141, 1048575;
	@%p2 bra 	$L__BB0_16;
	max.u32 	%r41, %r141, 1040384;
	sub.s32 	%r42, %r41, %r141;
	add.s32 	%r43, %r42, 8191;
	shr.u32 	%r44, %r43, 13;
	add.s32 	%r5, %r44, 1;
	and.b32  	%r6, %r5, 15;
	setp.lt.u32 	%p3, %r43, 122880;
	mov.b32 	%r150, 0;
	@%p3 bra 	$L__BB0_6;
	and.b32  	%r46, %r5, 1048560;
	neg.s32 	%r136, %r46;
	mul.wide.u32 	%rd15, %r141, 4;
	add.s64 	%rd16, %rd15, %rd1;
	add.s64 	%rd26, %rd16, 262144;
	mov.b32 	%r150, 0;
$L__BB0_5:
	.pragma "nounroll";
	ld.global.u32 	%r47, [%rd26+-262144];
	mad.lo.s32 	%r48, %r47, %r47, %r150;
	ld.global.u32 	%r49, [%rd26+-229376];
	mad.lo.s32 	%r50, %r49, %r49, %r48;
	ld.global.u32 	%r51, [%rd26+-196608];
	mad.lo.s32 	%r52, %r51, %r51, %r50;
	ld.global.u32 	%r53, [%rd26+-163840];
	mad.lo.s32 	%r54, %r53, %r53, %r52;
	ld.global.u32 	%r55, [%rd26+-131072];
	mad.lo.s32 	%r56, %r55, %r55, %r54;
	ld.global.u32 	%r57, [%rd26+-98304];
	mad.lo.s32 	%r58, %r57, %r57, %r56;
	ld.global.u32 	%r59, [%rd26+-65536];
	mad.lo.s32 	%r60, %r59, %r59, %r58;
	ld.global.u32 	%r61, [%rd26+-32768];
	mad.lo.s32 	%r62, %r61, %r61, %r60;
	ld.global.u32 	%r63, [%rd26];
	mad.lo.s32 	%r64, %r63, %r63, %r62;
	ld.global.u32 	%r65, [%rd26+32768];
	mad.lo.s32 	%r66, %r65, %r65, %r64;
	ld.global.u32 	%r67, [%rd26+65536];
	mad.lo.s32 	%r68, %r67, %r67, %r66;
	ld.global.u32 	%r69, [%rd26+98304];
	mad.lo.s32 	%r70, %r69, %r69, %r68;
	ld.global.u32 	%r71, [%rd26+131072];
	mad.lo.s32 	%r72, %r71, %r71, %r70;
	ld.global.u32 	%r73, [%rd26+163840];
	mad.lo.s32 	%r74, %r73, %r73, %r72;
	ld.global.u32 	%r75, [%rd26+196608];
	mad.lo.s32 	%r76, %r75, %r75, %r74;
	ld.global.u32 	%r77, [%rd26+229376];
	mad.lo.s32 	%r150, %r77, %r77, %r76;
	add.s32 	%r141, %r141, 131072;
	add.s32 	%r136, %r136, 16;
	add.s64 	%rd26, %rd26, 524288;
	setp.ne.s32 	%p4, %r136, 0;
	@%p4 bra 	$L__BB0_5;
$L__BB0_6:
	setp.eq.s32 	%p5, %r6, 0;
	@%p5 bra 	$L__BB0_15;
	and.b32  	%r17, %r5, 7;
	setp.lt.u32 	%p6, %r6, 8;
	@%p6 bra 	$L__BB0_9;
	mul.wide.u32 	%rd17, %r141, 4;
	add.s64 	%rd18, %rd1, %rd17;
	ld.global.u32 	%r79, [%rd18];
	mad.lo.s32 	%r80, %r79, %r79, %r150;
	ld.global.u32 	%r81, [%rd18+32768];
	mad.lo.s32 	%r82, %r81, %r81, %r80;
	ld.global.u32 	%r83, [%rd18+65536];
	mad.lo.s32 	%r84, %r83, %r83, %r82;
	ld.global.u32 	%r85, [%rd18+98304];
	mad.lo.s32 	%r86, %r85, %r85, %r84;
	ld.global.u32 	%r87, [%rd18+131072];
	mad.lo.s32 	%r88, %r87, %r87, %r86;
	ld.global.u32 	%r89, [%rd18+163840];
	mad.lo.s32 	%r90, %r89, %r89, %r88;
	ld.global.u32 	%r91, [%rd18+196608];
	mad.lo.s32 	%r92, %r91, %r91, %r90;
	ld.global.u32 	%r93, [%rd18+229376];
	mad.lo.s32 	%r150, %r93, %r93, %r92;
	add.s32 	%r141, %r141, 65536;
$L__BB0_9:
	setp.eq.s32 	%p7, %r17, 0;
	@%p7 bra 	$L__BB0_15;
	and.b32  	%r23, %r5, 3;
	setp.lt.u32 	%p8, %r17, 4;
	@%p8 bra 	$L__BB0_12;
	mul.wide.u32 	%rd19, %r141, 4;
	add.s64 	%rd20, %rd1, %rd19;
	ld.global.u32 	%r95, [%rd20];
	mad.lo.s32 	%r96, %r95, %r95, %r150;
	ld.global.u32 	%r97, [%rd20+32768];
	mad.lo.s32 	%r98, %r97, %r97, %r96;
	ld.global.u32 	%r99, [%rd20+65536];
	mad.lo.s32 	%r100, %r99, %r99, %r98;
	ld.global.u32 	%r101, [%rd20+98304];
	mad.lo.s32 	%r150, %r101, %r101, %r100;
	add.s32 	%r141, %r141, 32768;
$L__BB0_12:
	setp.eq.s32 	%p9, %r23, 0;
	@%p9 bra 	$L__BB0_15;
	mul.wide.u32 	%rd21, %r141, 4;
	add.s64 	%rd27, %rd1, %rd21;
	neg.s32 	%r148, %r23;
$L__BB0_14:
	.pragma "nounroll";
	ld.global.u32 	%r102, [%rd27];
	mad.lo.s32 	%r150, %r102, %r102, %r150;
	add.s64 	%rd27, %rd27, 32768;
	add.s32 	%r148, %r148, 1;
	setp.ne.s32 	%p10, %r148, 0;
	@%p10 bra 	$L__BB0_14;
$L__BB0_15:
	st.shared.u32 	[%r3], %r150;
$L__BB0_16:
	bar.sync 	0;
	and.b32  	%r103, %r1, 1;
	setp.eq.b32 	%p11, %r103, 1;
	@%p11 bra 	$L__BB0_18;
	ld.shared.u32 	%r104, [%r3+4];
	ld.shared.u32 	%r105, [%r3];
	add.s32 	%r106, %r105, %r104;
	st.shared.u32 	[%r3], %r106;
$L__BB0_18:
	bar.sync 	0;
	and.b32  	%r107, %r1, 3;
	setp.ne.s32 	%p12, %r107, 0;
	@%p12 bra 	$L__BB0_20;
	ld.shared.u32 	%r108, [%r3+8];
	ld.shared.u32 	%r109, [%r3];
	add.s32 	%r110, %r109, %r108;
	st.shared.u32 	[%r3], %r110;
$L__BB0_20:
	bar.sync 	0;
	and.b32  	%r111, %r1, 7;
	setp.ne.s32 	%p13, %r111, 0;
	@%p13 bra 	$L__BB0_22;
	ld.shared.u32 	%r112, [%r3+16];
	ld.shared.u32 	%r113, [%r3];
	add.s32 	%r114, %r113, %r112;
	st.shared.u32 	[%r3], %r114;
$L__BB0_22:
	bar.sync 	0;
	and.b32  	%r115, %r1, 15;
	setp.ne.s32 	%p14, %r115, 0;
	@%p14 bra 	$L__BB0_24;
	ld.shared.u32 	%r116, [%r3+32];
	ld.shared.u32 	%r117, [%r3];
	add.s32 	%r118, %r117, %r116;
	st.shared.u32 	[%r3], %r118;
$L__BB0_24:
	bar.sync 	0;
	and.b32  	%r119, %r1, 31;
	setp.ne.s32 	%p15, %r119, 0;
	@%p15 bra 	$L__BB0_26;
	ld.shared.u32 	%r120, [%r3+64];
	ld.shared.u32 	%r121, [%r3];
	add.s32 	%r122, %r121, %r120;
	st.shared.u32 	[%r3], %r122;
$L__BB0_26:
	bar.sync 	0;
	and.b32  	%r123, %r1, 63;
	setp.ne.s32 	%p16, %r123, 0;
	@%p16 bra 	$L__BB0_28;
	ld.shared.u32 	%r124, [%r3+128];
	ld.shared.u32 	%r125, [%r3];
	add.s32 	%r126, %r125, %r124;
	st.shared.u32 	[%r3], %r126;
$L__BB0_28:
	bar.sync 	0;
	and.b32  	%r127, %r1, 127;
	setp.ne.s32 	%p17, %r127, 0;
	@%p17 bra 	$L__BB0_30;
	ld.shared.u32 	%r128, [%r3+256];
	ld.shared.u32 	%r129, [%r3];
	add.s32 	%r130, %r129, %r128;
	st.shared.u32 	[%r3], %r130;
$L__BB0_30:
	bar.sync 	0;
	and.b32  	%r131, %r1, 255;
	setp.ne.s32 	%p18, %r131, 0;
	@%p18 bra 	$L__BB0_32;
	ld.shared.u32 	%r132, [%r3+512];
	ld.shared.u32 	%r133, [%r3];
	add.s32 	%r134, %r133, %r132;
	st.shared.u32 	[%r3], %r134;
$L__BB0_32:
	setp.ne.s32 	%p19, %r1, 0;
	bar.sync 	0;
	@%p19 bra 	$L__BB0_34;
	// begin inline asm
	mov.u64 	%rd22, %clock64;
	// end inline asm
	st.global.u64 	[%rd2+256], %rd22;
	ld.shared.u32 	%r135, [shared];
	cvta.to.global.u64 	%rd23, %rd9;
	mul.wide.u32 	%rd24, %r2, 4;
	add.s64 	%rd25, %rd23, %rd24;
	st.global.u32 	[%rd25], %r135;
$L__BB0_34:
	ret;

}


// ===== COMPILED SASS (sm_100) =====

	.target	sm_100

	.elftype	@"ET_EXEC"


//--------------------- .note.nv.tkinfo           --------------------------
	.section	.note.nv.tkinfo,"",@"SHT_NOTE"
	.sectionflags	@"SHF_NOTE_NV_TKINFO"
	.tkinfo
        /*0018*/ 	.word	0x00000002
        /*0030*/ 	.string	""
        /*0030*/ 	.string	"ptxas"
        /*0030*/ 	.string	"Cuda compilation tools, release 13.0, V13.0.88"
        /*0030*/ 	.string	"Build cuda_13.0.r13.0/compiler.36424714_0"
        /*0030*/ 	.string	"-arch sm_100 -m 64 "



//--------------------- .note.nv.cuinfo           --------------------------
	.section	.note.nv.cuinfo,"",@"SHT_NOTE"
	.sectionflags	@"SHF_NOTE_NV_CUINFO"
        /*0018*/ 	.short	0x0002
        /*001a*/ 	.short	0x0064
        /*001c*/ 	.short	0x0082
	.zero		2


//--------------------- .nv.info                  --------------------------
	.section	.nv.info,"",@"SHT_CUDA_INFO"
	.align	4


	//----- nvinfo : EIATTR_REGCOUNT
	.align		4
        /*0000*/ 	.byte	0x04, 0x2f
        /*0002*/ 	.short	(.L_1 - .L_0)
	.align		4
.L_0:
        /*0004*/ 	.word	index@(_Z12sumOfSquaresPiS_Pl)
        /*0008*/ 	.word	0x0000001e


	//----- nvinfo : EIATTR_FRAME_SIZE
	.align		4
.L_1:
        /*000c*/ 	.byte	0x04, 0x11
        /*000e*/ 	.short	(.L_3 - .L_2)
	.align		4
.L_2:
        /*0010*/ 	.word	index@(_Z12sumOfSquaresPiS_Pl)
        /*0014*/ 	.word	0x00000000


	//----- nvinfo : EIATTR_MIN_STACK_SIZE
	.align		4
.L_3:
        /*0018*/ 	.byte	0x04, 0x12
        /*001a*/ 	.short	(.L_5 - .L_4)
	.align		4
.L_4:
        /*001c*/ 	.word	index@(_Z12sumOfSquaresPiS_Pl)
        /*0020*/ 	.word	0x00000000
.L_5:


//--------------------- .nv.compat                --------------------------
	.section	.nv.compat,"",@"SHT_CUDA_COMPAT_INFO"
	.align	4
        /*0000*/ 	.byte	0x02, 0x09, 0x00, 0x00, 0x02, 0x02, 0x01, 0x00, 0x02, 0x05, 0x05, 0x00, 0x03, 0x07, 0x01, 0x01
        /*0010*/ 	.byte	0x02, 0x03, 0x00, 0x00, 0x02, 0x06, 0x01, 0x00, 0x04, 0x0b, 0x08, 0x00, 0x09, 0x00, 0x00, 0x00
        /*0020*/ 	.byte	0x00, 0x00, 0x00, 0x00


//--------------------- .nv.info._Z12sumOfSquaresPiS_Pl --------------------------
	.section	.nv.info._Z12sumOfSquaresPiS_Pl,"",@"SHT_CUDA_INFO"
	.sectionflags	@""
	.align	4


	//----- nvinfo : EIATTR_CUDA_API_VERSION
	.align		4
        /*0000*/ 	.byte	0x04, 0x37
        /*0002*/ 	.short	(.L_7 - .L_6)
.L_6:
        /*0004*/ 	.word	0x00000082


	//----- nvinfo : EIATTR_KPARAM_INFO
	.align		4
.L_7:
        /*0008*/ 	.byte	0x04, 0x17
        /*000a*/ 	.short	(.L_9 - .L_8)
.L_8:
        /*000c*/ 	.word	0x00000000
        /*0010*/ 	.short	0x0002
        /*0012*/ 	.short	0x0010
        /*0014*/ 	.byte	0x00, 0xf5, 0x21, 0x00


	//----- nvinfo : EIATTR_KPARAM_INFO
	.align		4
.L_9:
        /*0018*/ 	.byte	0x04, 0x17
        /*001a*/ 	.short	(.L_11 - .L_10)
.L_10:
        /*001c*/ 	.word	0x00000000
        /*0020*/ 	.short	0x0001
        /*0022*/ 	.short	0x0008
        /*0024*/ 	.byte	0x00, 0xf5, 0x21, 0x00


	//----- nvinfo : EIATTR_KPARAM_INFO
	.align		4
.L_11:
        /*0028*/ 	.byte	0x04, 0x17
        /*002a*/ 	.short	(.L_13 - .L_12)
.L_12:
        /*002c*/ 	.word	0x00000000
        /*0030*/ 	.short	0x0000
        /*0032*/ 	.short	0x0000
        /*0034*/ 	.byte	0x00, 0xf5, 0x21, 0x00


	//----- nvinfo : EIATTR_SPARSE_MMA_MASK
	.align		4
.L_13:
        /*0038*/ 	.byte	0x03, 0x50
        /*003a*/ 	.short	0x0000


	//----- nvinfo : EIATTR_MAXREG_COUNT
	.align		4
        /*003c*/ 	.byte	0x03, 0x1b
        /*003e*/ 	.short	0x00ff


	//----- nvinfo : EIATTR_NUM_BARRIERS
	.align		4
        /*0040*/ 	.byte	0x02, 0x4c
        /*0042*/ 	.byte	0x01
	.zero		1


	//----- nvinfo : EIATTR_MERCURY_ISA_VERSION
	.align		4
        /*0044*/ 	.byte	0x03, 0x5f
        /*0046*/ 	.short	0x0101


	//----- nvinfo : EIATTR_VRC_CTA_INIT_COUNT
	.align		4
        /*0048*/ 	.byte	0x02, 0x4a
	.zero		1
	.zero		1


	//----- nvinfo : EIATTR_EXIT_INSTR_OFFSETS
	.align		4
        /*004c*/ 	.byte	0x04, 0x1c
        /*004e*/ 	.short	(.L_15 - .L_14)


	//   ....[0]....
.L_14:
        /*0050*/ 	.word	0x00000b80


	//   ....[1]....
        /*0054*/ 	.word	0x00000bf0


	//----- nvinfo : EIATTR_CRS_STACK_SIZE
	.align		4
.L_15:
        /*0058*/ 	.byte	0x04, 0x1e
        /*005a*/ 	.short	(.L_17 - .L_16)
.L_16:
        /*005c*/ 	.word	0x00000000


	//----- nvinfo : EIATTR_CBANK_PARAM_SIZE
	.align		4
.L_17:
        /*0060*/ 	.byte	0x03, 0x19
        /*0062*/ 	.short	0x0018


	//----- nvinfo : EIATTR_PARAM_CBANK
	.align		4
        /*0064*/ 	.byte	0x04, 0x0a
        /*0066*/ 	.short	(.L_19 - .L_18)
	.align		4
.L_18:
        /*0068*/ 	.word	index@(.nv.constant0._Z12sumOfSquaresPiS_Pl)
        /*006c*/ 	.short	0x0380
        /*006e*/ 	.short	0x0018


	//----- nvinfo : EIATTR_SW_WAR
	.align		4
.L_19:
        /*0070*/ 	.byte	0x04, 0x36
        /*0072*/ 	.short	(.L_21 - .L_20)
.L_20:
        /*0074*/ 	.word	0x00000008
.L_21:


//--------------------- .nv.callgraph             --------------------------
	.section	.nv.callgraph,"",@"SHT_CUDA_CALLGRAPH"
	.align	4
	.sectionentsize	8
	.align		4
        /*0000*/ 	.word	0x00000000
	.align		4
        /*0004*/ 	.word	0xffffffff
	.align		4
        /*0008*/ 	.word	0x00000000
	.align		4
        /*000c*/ 	.word	0xfffffffe
	.align		4
        /*0010*/ 	.word	0x00000000
	.align		4
        /*0014*/ 	.word	0xfffffffd
	.align		4
        /*0018*/ 	.word	0x00000000
	.align		4
        /*001c*/ 	.word	0xfffffffc


//--------------------- .text._Z12sumOfSquaresPiS_Pl --------------------------
	.section	.text._Z12sumOfSquaresPiS_Pl,"ax",@progbits
	.align	128
.text._Z12sumOfSquaresPiS_Pl:
        .type           _Z12sumOfSquaresPiS_Pl,@function
        .size           _Z12sumOfSquaresPiS_Pl,(.L_x_13 - _Z12sumOfSquaresPiS_Pl)
        .other          _Z12sumOfSquaresPiS_Pl,@"STO_CUDA_ENTRY STV_DEFAULT"
_Z12sumOfSquaresPiS_Pl:
[----:B------:R-:W-:Y:S01]  /*0000*/  LDC R1, c[0x0][0x37c] ;  /* 0x0000df00ff017b82 */ /* 0x000fe20000000800 */
[----:B------:R-:W0:Y:S07]  /*0010*/  S2R R0, SR_TID.X ;  /* 0x0000000000007919 */ /* 0x000e2e0000002100 */
[----:B------:R-:W1:Y:S01]  /*0020*/  LDC.64 R2, c[0x0][0x390] ;  /* 0x0000e400ff027b82 */ /* 0x000e620000000a00 */
[----:B------:R-:W2:Y:S01]  /*0030*/  LDCU.64 UR6, c[0x0][0x358] ;  /* 0x00006b00ff0677ac */ /* 0x000ea20008000a00 */
[----:B------:R-:W1:Y:S01]  /*0040*/  S2R R7, SR_CTAID.X ;  /* 0x0000000000077919 */ /* 0x000e620000002500 */
[----:B0-----:R-:W-:Y:S01]  /*0050*/  ISETP.NE.AND P0, PT, R0, RZ, PT ;  /* 0x000000ff0000720c */ /* 0x001fe20003f05270 */
[----:B-1----:R-:W-:-:S12]  /*0060*/  IMAD.WIDE.U32 R2, R7, 0x8, R2 ;  /* 0x0000000807027825 */ /* 0x002fd800078e0002 */
[----:B------:R-:W-:Y:S01]  /*0070*/  @!P0 CS2R R4, SR_CLOCKLO ;  /* 0x0000000000048805 */ /* 0x000fe20000015000 */
[----:B------:R-:W0:Y:S01]  /*0080*/  S2UR UR5, SR_CgaCtaId ;  /* 0x00000000000579c3 */ /* 0x000e220000008800 */
[----:B------:R-:W-:-:S03]  /*0090*/  UMOV UR4, 0x400 ;  /* 0x0000040000047882 */ /* 0x000fc60000000000 */
[----:B--2---:R1:W-:Y:S01]  /*00a0*/  @!P0 STG.E.64 desc[UR6][R2.64], R4 ;  /* 0x0000000402008986 */ /* 0x0043e2000c101b06 */
[----:B------:R-:W-:Y:S01]  /*00b0*/  LEA R10, R7, R0, 0x8 ;  /* 0x00000000070a7211 */ /* 0x000fe200078e40ff */
[----:B------:R-:W-:Y:S03]  /*00c0*/  BSSY.RECONVERGENT B0, `(.L_x_0) ;  /* 0x0000079000007945 */ /* 0x000fe60003800200 */
[----:B------:R-:W-:Y:S01]  /*00d0*/  ISETP.GT.U32.AND P1, PT, R10, 0xfffff, PT ;  /* 0x000fffff0a00780c */ /* 0x000fe20003f24070 */
[----:B0-----:R-:W-:-:S06]  /*00e0*/  ULEA UR4, UR5, UR4, 0x18 ;  /* 0x0000000405047291 */ /* 0x001fcc000f8ec0ff */
[----:B------:R-:W-:-:S05]  /*00f0*/  LEA R6, R0, UR4, 0x2 ;  /* 0x0000000400067c11 */ /* 0x000fca000f8e10ff */
[----:B------:R1:W-:Y:S01]  /*0100*/  STS [R6], RZ ;  /* 0x000000ff06007388 */ /* 0x0003e20000000800 */
[----:B------:R-:W-:Y:S05]  /*0110*/  @P1 BRA `(.L_x_1) ;  /* 0x0000000400cc1947 */ /* 0x000fea0003800000 */
[----:B-1----:R-:W-:Y:S01]  /*0120*/  VIMNMX.U32 R5, PT, PT, R10, 0xfe000, !PT ;  /* 0x000fe0000a057848 */ /* 0x002fe20007fe0000 */
[----:B------:R-:W-:Y:S01]  /*0130*/  BSSY.RECONVERGENT B1, `(.L_x_2) ;  /* 0x0000035000017945 */ /* 0x000fe20003800200 */
[----:B------:R-:W-:Y:S02]  /*0140*/  IMAD.MOV.U32 R9, RZ, RZ, RZ ;  /* 0x000000ffff097224 */ /* 0x000fe400078e00ff */
[----:B------:R-:W-:-:S04]  /*0150*/  IADD3 R5, PT, PT, R5, 0x1fff, -R10 ;  /* 0x00001fff05057810 */ /* 0x000fc80007ffe80a */
[C---:B------:R-:W-:Y:S02]  /*0160*/  ISETP.GE.U32.AND P2, PT, R5.reuse, 0x1e000, PT ;  /* 0x0001e0000500780c */ /* 0x040fe40003f46070 */
[----:B------:R-:W-:-:S04]  /*0170*/  LEA.HI R8, R5, 0x1, RZ, 0x13 ;  /* 0x0000000105087811 */ /* 0x000fc800078f98ff */
[----:B------:R-:W-:-:S04]  /*0180*/  LOP3.LUT R25, R8, 0xf, RZ, 0xc0, !PT ;  /* 0x0000000f08197812 */ /* 0x000fc800078ec0ff */
[----:B------:R-:W-:-:S03]  /*0190*/  ISETP.NE.AND P1, PT, R25, RZ, PT ;  /* 0x000000ff1900720c */ /* 0x000fc60003f25270 */
[----:B------:R-:W-:Y:S10]  /*01a0*/  @!P2 BRA `(.L_x_3) ;  /* 0x0000000000b4a947 */ /* 0x000ff40003800000 */
[----:B------:R-:W0:Y:S01]  /*01b0*/  LDC.64 R4, c[0x0][0x380] ;  /* 0x0000e000ff047b82 */ /* 0x000e220000000a00 */
[----:B------:R-:W-:Y:S01]  /*01c0*/  LOP3.LUT R11, R8, 0xffff0, RZ, 0xc0, !PT ;  /* 0x000ffff0080b7812 */ /* 0x000fe200078ec0ff */
[----:B------:R-:W-:-:S04]  /*01d0*/  HFMA2 R9, -RZ, RZ, 0, 0 ;  /* 0x00000000ff097431 */ /* 0x000fc800000001ff */
[----:B------:R-:W-:Y:S02]  /*01e0*/  IMAD.MOV R11, RZ, RZ, -R11 ;  /* 0x000000ffff0b7224 */ /* 0x000fe400078e0a0b */
[----:B0-----:R-:W-:-:S03]  /*01f0*/  IMAD.WIDE.U32 R4, R10, 0x4, R4 ;  /* 0x000000040a047825 */ /* 0x001fc600078e0004 */
[----:B------:R-:W-:-:S04]  /*0200*/  IADD3 R4, P2, PT, R4, 0x40000, RZ ;  /* 0x0004000004047810 */ /* 0x000fc80007f5e0ff */
[----:B------:R-:W-:-:S09]  /*0210*/  IADD3.X R5, PT, PT, RZ, R5, RZ, P2, !PT ;  /* 0x00000005ff057210 */ /* 0x000fd200017fe4ff */
.L_x_4:
[----:B------:R-:W2:Y:S04]  /*0220*/  LDG.E R24, desc[UR6][R4.64+-0x40000] ;  /* 0xfc00000604187981 */ /* 0x000ea8000c1e1900 */
[----:B------:R-:W3:Y:S04]  /*0230*/  LDG.E R27, desc[UR6][R4.64+-0x38000] ;  /* 0xfc800006041b7981 */ /* 0x000ee8000c1e1900 */
[----:B------:R-:W4:Y:S04]  /*0240*/  LDG.E R23, desc[UR6][R4.64+-0x30000] ;  /* 0xfd00000604177981 */ /* 0x000f28000c1e1900 */
[----:B------:R-:W5:Y:S04]  /*0250*/  LDG.E R22, desc[UR6][R4.64+-0x28000] ;  /* 0xfd80000604167981 */ /* 0x000f68000c1e1900 */
        /* <DEDUP_REMOVED lines=9> */
[----:B------:R-:W5:Y:S01]  /*02f0*/  LDG.E R12, desc[UR6][R4.64+0x28000] ;  /* 0x02800006040c7981 */ /* 0x000f62000c1e1900 */
[----:B--2---:R-:W-:-:S03]  /*0300*/  IMAD R24, R24, R24, R9 ;  /* 0x0000001818187224 */ /* 0x004fc600078e0209 */
[----:B------:R-:W2:Y:S01]  /*0310*/  LDG.E R9, desc[UR6][R4.64+0x30000] ;  /* 0x0300000604097981 */ /* 0x000ea2000c1e1900 */
[----:B---3--:R-:W-:-:S03]  /*0320*/  IMAD R26, R27, R27, R24 ;  /* 0x0000001b1b1a7224 */ /* 0x008fc600078e0218 */
[----:B------:R0:W3:Y:S01]  /*0330*/  LDG.E R24, desc[UR6][R4.64+0x38000] ;  /* 0x0380000604187981 */ /* 0x0000e2000c1e1900 */
[----:B------:R-:W-:Y:S02]  /*0340*/  VIADD R11, R11, 0x10 ;  /* 0x000000100b0b7836 */ /* 0x000fe40000000000 */
[----:B----4-:R-:W-:Y:S02]  /*0350*/  IMAD R23, R23, R23, R26 ;  /* 0x0000001717177224 */ /* 0x010fe400078e021a */
[----:B------:R-:W-:Y:S01]  /*0360*/  VIADD R10, R10, 0x20000 ;  /* 0x000200000a0a7836 */ /* 0x000fe20000000000 */
[----:B------:R-:W-:Y:S01]  /*0370*/  ISETP.NE.AND P2, PT, R11, RZ, PT ;  /* 0x000000ff0b00720c */ /* 0x000fe20003f45270 */
[----:B-----5:R-:W-:Y:S01]  /*0380*/  IMAD R22, R22, R22, R23 ;  /* 0x0000001616167224 */ /* 0x020fe200078e0217 */
[----:B0-----:R-:W-:-:S03]  /*0390*/  IADD3 R4, P3, PT, R4, 0x80000, RZ ;  /* 0x0008000004047810 */ /* 0x001fc60007f7e0ff */
[----:B------:R-:W-:Y:S01]  /*03a0*/  IMAD R21, R21, R21, R22 ;  /* 0x0000001515157224 */ /* 0x000fe200078e0216 */
[----:B------:R-:W-:-:S03]  /*03b0*/  IADD3.X R5, PT, PT, RZ, R5, RZ, P3, !PT ;  /* 0x00000005ff057210 */ /* 0x000fc60001ffe4ff */
[----:B------:R-:W-:-:S04]  /*03c0*/  IMAD R20, R20, R20, R21 ;  /* 0x0000001414147224 */ /* 0x000fc800078e0215 */
        /* <DEDUP_REMOVED lines=8> */
[----:B--2---:R-:W-:-:S04]  /*0450*/  IMAD R9, R9, R9, R12 ;  /* 0x0000000909097224 */ /* 0x004fc800078e020c */
[----:B---3--:R-:W-:Y:S01]  /*0460*/  IMAD R9, R24, R24, R9 ;  /* 0x0000001818097224 */ /* 0x008fe200078e0209 */
[----:B------:R-:W-:Y:S06]  /*0470*/  @P2 BRA `(.L_x_4) ;  /* 0xfffffffc00682947 */ /* 0x000fec000383ffff */
.L_x_3:
[----:B------:R-:W-:Y:S05]  /*0480*/  BSYNC.RECONVERGENT B1 ;  /* 0x0000000000017941 */ /* 0x000fea0003800200 */
.L_x_2:
[----:B------:R-:W-:Y:S04]  /*0490*/  BSSY.RECONVERGENT B1, `(.L_x_5) ;  /* 0x000003a000017945 */ /* 0x000fe80003800200 */
[----:B------:R-:W-:Y:S05]  /*04a0*/  @!P1 BRA `(.L_x_6) ;  /* 0x0000000000e09947 */ /* 0x000fea0003800000 */
[----:B------:R-:W-:Y:S01]  /*04b0*/  ISETP.GE.U32.AND P1, PT, R25, 0x8, PT ;  /* 0x000000081900780c */ /* 0x000fe20003f26070 */
[----:B------:R-:W-:Y:S01]  /*04c0*/  BSSY.RECONVERGENT B2, `(.L_x_7) ;  /* 0x0000017000027945 */ /* 0x000fe20003800200 */
[----:B------:R-:W-:-:S04]  /*04d0*/  LOP3.LUT R11, R8, 0x7, RZ, 0xc0, !PT ;  /* 0x00000007080b7812 */ /* 0x000fc800078ec0ff */
[----:B------:R-:W-:-:S07]  /*04e0*/  ISETP.NE.AND P2, PT, R11, RZ, PT ;  /* 0x000000ff0b00720c */ /* 0x000fce0003f45270 */
[----:B------:R-:W-:Y:S06]  /*04f0*/  @!P1 BRA `(.L_x_8) ;  /* 0x00000000004c9947 */ /* 0x000fec0003800000 */
[----:B------:R-:W0:Y:S02]  /*0500*/  LDC.64 R4, c[0x0][0x380] ;  /* 0x0000e000ff047b82 */ /* 0x000e240000000a00 */
[----:B0-----:R-:W-:-:S05]  /*0510*/  IMAD.WIDE.U32 R4, R10, 0x4, R4 ;  /* 0x000000040a047825 */ /* 0x001fca00078e0004 */
[----:B------:R-:W2:Y:S04]  /*0520*/  LDG.E R12, desc[UR6][R4.64] ;  /* 0x00000006040c7981 */ /* 0x000ea8000c1e1900 */
[----:B------:R-:W3:Y:S04]  /*0530*/  LDG.E R14, desc[UR6][R4.64+0x8000] ;  /* 0x00800006040e7981 */ /* 0x000ee8000c1e1900 */
[----:B------:R-:W4:Y:S04]  /*0540*/  LDG.E R16, desc[UR6][R4.64+0x10000] ;  /* 0x0100000604107981 */ /* 0x000f28000c1e1900 */
[----:B------:R-:W5:Y:S04]  /*0550*/  LDG.E R18, desc[UR6][R4.64+0x18000] ;  /* 0x0180000604127981 */ /* 0x000f68000c1e1900 */
[----:B------:R-:W5:Y:S04]  /*0560*/  LDG.E R20, desc[UR6][R4.64+0x20000] ;  /* 0x0200000604147981 */ /* 0x000f68000c1e1900 */
[----:B------:R-:W5:Y:S04]  /*0570*/  LDG.E R22, desc[UR6][R4.64+0x28000] ;  /* 0x0280000604167981 */ /* 0x000f68000c1e1900 */
[----:B------:R-:W5:Y:S04]  /*0580*/  LDG.E R24, desc[UR6][R4.64+0x30000] ;  /* 0x0300000604187981 */ /* 0x000f68000c1e1900 */
[----:B------:R-:W5:Y:S01]  /*0590*/  LDG.E R26, desc[UR6][R4.64+0x38000] ;  /* 0x03800006041a7981 */ /* 0x000f62000c1e1900 */
[----:B------:R-:W-:Y:S01]  /*05a0*/  IADD3 R10, PT, PT, R10, 0x10000, RZ ;  /* 0x000100000a0a7810 */ /* 0x000fe20007ffe0ff */
[----:B--2---:R-:W-:-:S04]  /*05b0*/  IMAD R9, R12, R12, R9 ;  /* 0x0000000c0c097224 */ /* 0x004fc800078e0209 */
[----:B---3--:R-:W-:-:S04]  /*05c0*/  IMAD R9, R14, R14, R9 ;  /* 0x0000000e0e097224 */ /* 0x008fc800078e0209 */
[----:B----4-:R-:W-:-:S04]  /*05d0*/  IMAD R9, R16, R16, R9 ;  /* 0x0000001010097224 */ /* 0x010fc800078e0209 */
[----:B-----5:R-:W-:-:S04]  /*05e0*/  IMAD R9, R18, R18, R9 ;  /* 0x0000001212097224 */ /* 0x020fc800078e0209 */
[----:B------:R-:W-:-:S04]  /*05f0*/  IMAD R9, R20, R20, R9 ;  /* 0x0000001414097224 */ /* 0x000fc800078e0209 */
[----:B------:R-:W-:-:S04]  /*0600*/  IMAD R9, R22, R22, R9 ;  /* 0x0000001616097224 */ /* 0x000fc800078e0209 */
[----:B------:R-:W-:-:S04]  /*0610*/  IMAD R9, R24, R24, R9 ;  /* 0x0000001818097224 */ /* 0x000fc800078e0209 */
[----:B------:R-:W-:-:S07]  /*0620*/  IMAD R9, R26, R26, R9 ;  /* 0x0000001a1a097224 */ /* 0x000fce00078e0209 */
.L_x_8:
[----:B------:R-:W-:Y:S05]  /*0630*/  BSYNC.RECONVERGENT B2 ;  /* 0x0000000000027941 */ /* 0x000fea0003800200 */
.L_x_7:
        /* <DEDUP_REMOVED lines=11> */
[----:B------:R-:W5:Y:S01]  /*06f0*/  LDG.E R18, desc[UR6][R4.64+0x18000] ;  /* 0x0180000604127981 */ /* 0x000f62000c1e1900 */
[----:B------:R-:W-:-:S02]  /*0700*/  VIADD R10, R10, 0x8000 ;  /* 0x000080000a0a7836 */ /* 0x000fc40000000000 */
[----:B--2---:R-:W-:-:S04]  /*0710*/  IMAD R9, R12, R12, R9 ;  /* 0x0000000c0c097224 */ /* 0x004fc800078e0209 */
[----:B---3--:R-:W-:-:S04]  /*0720*/  IMAD R9, R14, R14, R9 ;  /* 0x0000000e0e097224 */ /* 0x008fc800078e0209 */
[----:B----4-:R-:W-:-:S04]  /*0730*/  IMAD R9, R16, R16, R9 ;  /* 0x0000001010097224 */ /* 0x010fc800078e0209 */
[----:B-----5:R-:W-:-:S07]  /*0740*/  IMAD R9, R18, R18, R9 ;  /* 0x0000001212097224 */ /* 0x020fce00078e0209 */
.L_x_10:
[----:B------:R-:W-:Y:S05]  /*0750*/  BSYNC.RECONVERGENT B2 ;  /* 0x0000000000027941 */ /* 0x000fea0003800200 */
.L_x_9:
[----:B------:R-:W-:Y:S05]  /*0760*/  @!P2 BRA `(.L_x_6) ;  /* 0x000000000030a947 */ /* 0x000fea0003800000 */
[----:B------:R-:W0:Y:S01]  /*0770*/  LDC.64 R4, c[0x0][0x380] ;  /* 0x0000e000ff047b82 */ /* 0x000e220000000a00 */
[----:B------:R-:W-:Y:S01]  /*0780*/  IADD3 R8, PT, PT, -R8, RZ, RZ ;  /* 0x000000ff08087210 */ /* 0x000fe20007ffe1ff */
[----:B0-----:R-:W-:-:S07]  /*0790*/  IMAD.WIDE.U32 R10, R10, 0x4, R4 ;  /* 0x000000040a0a7825 */ /* 0x001fce00078e0004 */
.L_x_11:
[----:B------:R-:W-:Y:S01]  /*07a0*/  IMAD.MOV.U32 R4, RZ, RZ, R10 ;  /* 0x000000ffff047224 */ /* 0x000fe200078e000a */
[----:B------:R-:W-:-:S05]  /*07b0*/  MOV R5, R11 ;  /* 0x0000000b00057202 */ /* 0x000fca0000000f00 */
[----:B------:R-:W2:Y:S01]  /*07c0*/  LDG.E R4, desc[UR6][R4.64] ;  /* 0x0000000604047981 */ /* 0x000ea2000c1e1900 */
[----:B------:R-:W-:Y:S01]  /*07d0*/  VIADD R8, R8, 0x1 ;  /* 0x0000000108087836 */ /* 0x000fe20000000000 */
[----:B------:R-:W-:-:S04]  /*07e0*/  IADD3 R10, P2, PT, R10, 0x8000, RZ ;  /* 0x000080000a0a7810 */ /* 0x000fc80007f5e0ff */
[----:B------:R-:W-:Y:S02]  /*07f0*/  ISETP.NE.AND P1, PT, R8, RZ, PT ;  /* 0x000000ff0800720c */ /* 0x000fe40003f25270 */
[----:B------:R-:W-:Y:S01]  /*0800*/  IADD3.X R11, PT, PT, RZ, R11, RZ, P2, !PT ;  /* 0x0000000bff0b7210 */ /* 0x000fe200017fe4ff */
[----:B--2---:R-:W-:-:S10]  /*0810*/  IMAD R9, R4, R4, R9 ;  /* 0x0000000404097224 */ /* 0x004fd400078e0209 */
[----:B------:R-:W-:Y:S05]  /*0820*/  @P1 BRA `(.L_x_11) ;  /* 0xfffffffc00dc1947 */ /* 0x000fea000383ffff */
.L_x_6:
[----:B------:R-:W-:Y:S05]  /*0830*/  BSYNC.RECONVERGENT B1 ;  /* 0x0000000000017941 */ /* 0x000fea0003800200 */
.L_x_5:
[----:B------:R0:W-:Y:S02]  /*0840*/  STS [R6], R9 ;  /* 0x0000000906007388 */ /* 0x0001e40000000800 */
.L_x_1:
[----:B------:R-:W-:Y:S05]  /*0850*/  BSYNC.RECONVERGENT B0 ;  /* 0x0000000000007941 */ /* 0x000fea0003800200 */
.L_x_0:
[----:B------:R-:W-:Y:S01]  /*0860*/  BAR.SYNC.DEFER_BLOCKING 0x0 ;  /* 0x0000000000007b1d */ /* 0x000fe20000010000 */
[C---:B-1----:R-:W-:Y:S02]  /*0870*/  LOP3.LUT R4, R0.reuse, 0x1, RZ, 0xc0, !PT ;  /* 0x0000000100047812 */ /* 0x042fe400078ec0ff */
[----:B------:R-:W-:Y:S02]  /*0880*/  LOP3.LUT P1, RZ, R0, 0x3, RZ, 0xc0, !PT ;  /* 0x0000000300ff7812 */ /* 0x000fe4000782c0ff */
[----:B------:R-:W-:-:S13]  /*0890*/  ISETP.NE.U32.AND P2, PT, R4, 0x1, PT ;  /* 0x000000010400780c */ /* 0x000fda0003f45070 */
[----:B------:R-:W-:Y:S04]  /*08a0*/  @P2 LDS R4, [R6+0x4] ;  /* 0x0000040006042984 */ /* 0x000fe80000000800 */
[----:B------:R-:W1:Y:S02]  /*08b0*/  @P2 LDS R5, [R6] ;  /* 0x0000000006052984 */ /* 0x000e640000000800 */
[----:B-1----:R-:W-:-:S05]  /*08c0*/  @P2 IMAD.IADD R5, R4, 0x1, R5 ;  /* 0x0000000104052824 */ /* 0x002fca00078e0205 */
[----:B------:R-:W-:Y:S01]  /*08d0*/  @P2 STS [R6], R5 ;  /* 0x0000000506002388 */ /* 0x000fe20000000800 */
[----:B------:R-:W-:Y:S01]  /*08e0*/  BAR.SYNC.DEFER_BLOCKING 0x0 ;  /* 0x0000000000007b1d */ /* 0x000fe20000010000 */
[----:B------:R-:W-:-:S05]  /*08f0*/  LOP3.LUT P2, RZ, R0, 0x7, RZ, 0xc0, !PT ;  /* 0x0000000700ff7812 */ /* 0x000fca000784c0ff */
[----:B------:R-:W-:Y:S04]  /*0900*/  @!P1 LDS R4, [R6+0x8] ;  /* 0x0000080006049984 */ /* 0x000fe80000000800 */
[----:B0-----:R-:W0:Y:S02]  /*0910*/  @!P1 LDS R9, [R6] ;  /* 0x0000000006099984 */ /* 0x001e240000000800 */
[----:B0-----:R-:W-:-:S05]  /*0920*/  @!P1 IADD3 R9, PT, PT, R4, R9, RZ ;  /* 0x0000000904099210 */ /* 0x001fca0007ffe0ff */
[----:B------:R-:W-:Y:S01]  /*0930*/  @!P1 STS [R6], R9 ;  /* 0x0000000906009388 */ /* 0x000fe20000000800 */
[----:B------:R-:W-:Y:S01]  /*0940*/  BAR.SYNC.DEFER_BLOCKING 0x0 ;  /* 0x0000000000007b1d */ /* 0x000fe20000010000 */
[----:B------:R-:W-:-:S05]  /*0950*/  LOP3.LUT P1, RZ, R0, 0xf, RZ, 0xc0, !PT ;  /* 0x0000000f00ff7812 */ /* 0x000fca000782c0ff */
[----:B------:R-:W-:Y:S04]  /*0960*/  @!P2 LDS R4, [R6+0x10] ;  /* 0x000010000604a984 */ /* 0x000fe80000000800 */
[----:B------:R-:W0:Y:S02]  /*0970*/  @!P2 LDS R11, [R6] ;  /* 0x00000000060ba984 */ /* 0x000e240000000800 */
[----:B0-----:R-:W-:-:S05]  /*0980*/  @!P2 IMAD.IADD R11, R4, 0x1, R11 ;  /* 0x00000001040ba824 */ /* 0x001fca00078e020b */
[----:B------:R-:W-:Y:S01]  /*0990*/  @!P2 STS [R6], R11 ;  /* 0x0000000b0600a388 */ /* 0x000fe20000000800 */
[----:B------:R-:W-:Y:S01]  /*09a0*/  BAR.SYNC.DEFER_BLOCKING 0x0 ;  /* 0x0000000000007b1d */ /* 0x000fe20000010000 */
[----:B------:R-:W-:-:S05]  /*09b0*/  LOP3.LUT P2, RZ, R0, 0x1f, RZ, 0xc0, !PT ;  /* 0x0000001f00ff7812 */ /* 0x000fca000784c0ff */
[----:B------:R-:W-:Y:S04]  /*09c0*/  @!P1 LDS R4, [R6+0x20] ;  /* 0x0000200006049984 */ /* 0x000fe80000000800 */
[----:B------:R-:W0:Y:S02]  /*09d0*/  @!P1 LDS R5, [R6] ;  /* 0x0000000006059984 */ /* 0x000e240000000800 */
[----:B0-----:R-:W-:-:S05]  /*09e0*/  @!P1 IADD3 R5, PT, PT, R4, R5, RZ ;  /* 0x0000000504059210 */ /* 0x001fca0007ffe0ff */
        /* <DEDUP_REMOVED lines=19> */
[----:B------:R-:W-:Y:S06]  /*0b20*/  BAR.SYNC.DEFER_BLOCKING 0x0 ;  /* 0x0000000000007b1d */ /* 0x000fec0000010000 */
[----:B------:R-:W-:Y:S04]  /*0b30*/  @!P1 LDS R0, [R6+0x200] ;  /* 0x0002000006009984 */ /* 0x000fe80000000800 */
[----:B------:R-:W0:Y:S02]  /*0b40*/  @!P1 LDS R9, [R6] ;  /* 0x0000000006099984 */ /* 0x000e240000000800 */
[----:B0-----:R-:W-:-:S05]  /*0b50*/  @!P1 IADD3 R9, PT, PT, R0, R9, RZ ;  /* 0x0000000900099210 */ /* 0x001fca0007ffe0ff */
[----:B------:R0:W-:Y:S01]  /*0b60*/  @!P1 STS [R6], R9 ;  /* 0x0000000906009388 */ /* 0x0001e20000000800 */
[----:B------:R-:W-:Y:S06]  /*0b70*/  BAR.SYNC.DEFER_BLOCKING 0x0 ;  /* 0x0000000000007b1d */ /* 0x000fec0000010000 */
[----:B------:R-:W-:Y:S05]  /*0b80*/  @P0 EXIT ;  /* 0x000000000000094d */ /* 0x000fea0003800000 */
[----:B0-----:R-:W-:Y:S01]  /*0b90*/  CS2R R8, SR_CLOCKLO ;  /* 0x0000000000087805 */ /* 0x001fe20000015000 */
[----:B------:R-:W0:Y:S01]  /*0ba0*/  LDS R11, [UR4] ;  /* 0x00000004ff0b7984 */ /* 0x000e220008000800 */
[----:B------:R-:W1:Y:S03]  /*0bb0*/  LDC.64 R4, c[0x0][0x388] ;  /* 0x0000e200ff047b82 */ /* 0x000e660000000a00 */
[----:B------:R-:W-:Y:S01]  /*0bc0*/  STG.E.64 desc[UR6][R2.64+0x100], R8 ;  /* 0x0001000802007986 */ /* 0x000fe2000c101b06 */
[----:B-1----:R-:W-:-:S05]  /*0bd0*/  IMAD.WIDE.U32 R4, R7, 0x4, R4 ;  /* 0x0000000407047825 */ /* 0x002fca00078e0004 */
[----:B0-----:R-:W-:Y:S01]  /*0be0*/  STG.E desc[UR6][R4.64], R11 ;  /* 0x0000000b04007986 */ /* 0x001fe2000c101906 */
[----:B------:R-:W-:Y:S05]  /*0bf0*/  EXIT ;  /* 0x000000000000794d */ /* 0x000fea0003800000 */
.L_x_12:
[----:B------:R-:W-:-:S00]  /*0c00*/  BRA `(.L_x_12) ;  /* 0xfffffffc00fc7947 */ /* 0x000fc0000383ffff */
[----:B------:R-:W-:-:S00]  /*0c10*/  NOP ;  /* 0x0000000000007918 */ /* 0x000fc00000000000 */
        /* <DEDUP_REMOVED lines=14> */
.L_x_13:


//--------------------- .nv.shared._Z12sumOfSquaresPiS_Pl --------------------------
	.section	.nv.shared._Z12sumOfSquaresPiS_Pl,"aw",@nobits
	.sectionflags	@""
	.align	16
	.zero		1024


//--------------------- .nv.shared.reserved.0     --------------------------
	.section	.nv.shared.reserved.0,"aw",@nobits
	.weak		__nv_reservedSMEM_offset_0_alias
	.size		__nv_reservedSMEM_offset_0_alias, 0, 64
	.other		__nv_reservedSMEM_offset_0_alias,@"STO_CUDA_RESERVED_SHARED STV_DEFAULT"
__nv_reservedSMEM_offset_0_alias:
	.zero		0
	.zero		64


//--------------------- .nv.constant0._Z12sumOfSquaresPiS_Pl --------------------------
	.section	.nv.constant0._Z12sumOfSquaresPiS_Pl,"a",@progbits
	.sectionflags	@""
	.align	4
.nv.constant0._Z12sumOfSquaresPiS_Pl:
	.zero		920


//--------------------- SYMBOLS --------------------------

	.type		.nv.reservedSmem.offset0,@object
	.size		.nv.reservedSmem.offset0,0x4
	.type		.nv.reservedSmem.cap,@object
	.size		.nv.reservedSmem.cap,0x4
